//
// Generated by NVIDIA NVVM Compiler
//
// Compiler Build ID: CL-36424714
// Cuda compilation tools, release 13.0, V13.0.88
// Based on NVVM 20.0.0
//

.version 9.0
.target sm_100
.address_size 64

	// .globl	_Z12HelloFromGPUv
.extern .func  (.param .b32 func_retval0) vprintf
(
	.param .b64 vprintf_param_0,
	.param .b64 vprintf_param_1
)
;
.global .align 1 .b8 $str[16] = {104, 101, 108, 108, 111, 32, 102, 114, 111, 109, 32, 71, 80, 85, 10};

.visible .entry _Z12HelloFromGPUv()
{
	.reg .b32 	%r<3>;
	.reg .b64 	%rd<3>;

	mov.u64 	%rd1, $str;
	cvta.global.u64 	%rd2, %rd1;
	{ // callseq 0, 0
	.param .b64 param0;
	st.param.b64 	[param0], %rd2;
	.param .b64 param1;
	st.param.b64 	[param1], 0;
	.param .b32 retval0;
	call.uni (retval0), 
	vprintf, 
	(
	param0, 
	param1
	);
	ld.param.b32 	%r1, [retval0];
	} // callseq 0
	ret;

}


// ===== COMPILED SASS (sm_100) =====

	.target	sm_100

	.elftype	@"ET_EXEC"


//--------------------- .note.nv.tkinfo           --------------------------
	.section	.note.nv.tkinfo,"",@"SHT_NOTE"
	.sectionflags	@"SHF_NOTE_NV_TKINFO"
	.tkinfo
        /*0018*/ 	.word	0x00000002
        /*0030*/ 	.string	""
        /*0030*/ 	.string	"ptxas"
        /*0030*/ 	.string	"Cuda compilation tools, release 13.0, V13.0.88"
        /*0030*/ 	.string	"Build cuda_13.0.r13.0/compiler.36424714_0"
        /*0030*/ 	.string	"-arch sm_100 -m 64 "



//--------------------- .note.nv.cuinfo           --------------------------
	.section	.note.nv.cuinfo,"",@"SHT_NOTE"
	.sectionflags	@"SHF_NOTE_NV_CUINFO"
        /*0018*/ 	.short	0x0002
        /*001a*/ 	.short	0x0064
        /*001c*/ 	.short	0x0082
	.zero		2


//--------------------- .nv.info                  --------------------------
	.section	.nv.info,"",@"SHT_CUDA_INFO"
	.align	4


	//----- nvinfo : EIATTR_REGCOUNT
	.align		4
        /*0000*/ 	.byte	0x04, 0x2f
        /*0002*/ 	.short	(.L_2 - .L_1)
	.align		4
.L_1:
        /*0004*/ 	.word	index@(_Z12HelloFromGPUv)
        /*0008*/ 	.word	0x00000018


	//----- nvinfo : EIATTR_FRAME_SIZE
	.align		4
.L_2:
        /*000c*/ 	.byte	0x04, 0x11
        /*000e*/ 	.short	(.L_4 - .L_3)
	.align		4
.L_3:
        /*0010*/ 	.word	index@(_Z12HelloFromGPUv)
        /*0014*/ 	.word	0x00000000


	//----- nvinfo : EIATTR_MIN_STACK_SIZE
	.align		4
.L_4:
        /*0018*/ 	.byte	0x04, 0x12
        /*001a*/ 	.short	(.L_6 - .L_5)
	.align		4
.L_5:
        /*001c*/ 	.word	index@(_Z12HelloFromGPUv)
        /*0020*/ 	.word	0x00000000
.L_6:


//--------------------- .nv.compat                --------------------------
	.section	.nv.compat,"",@"SHT_CUDA_COMPAT_INFO"
	.align	4
        /*0000*/ 	.byte	0x02, 0x09, 0x00, 0x00, 0x02, 0x02, 0x01, 0x00, 0x02, 0x05, 0x05, 0x00, 0x03, 0x07, 0x01, 0x01
        /*0010*/ 	.byte	0x02, 0x03, 0x00, 0x00, 0x02, 0x06, 0x01, 0x00, 0x04, 0x0b, 0x08, 0x00, 0x09, 0x00, 0x00, 0x00
        /*0020*/ 	.byte	0x00, 0x00, 0x00, 0x00


//--------------------- .nv.info._Z12HelloFromGPUv --------------------------
	.section	.nv.info._Z12HelloFromGPUv,"",@"SHT_CUDA_INFO"
	.sectionflags	@""
	.align	4


	//----- nvinfo : EIATTR_CUDA_API_VERSION
	.align		4
        /*0000*/ 	.byte	0x04, 0x37
        /*0002*/ 	.short	(.L_8 - .L_7)
.L_7:
        /*0004*/ 	.word	0x00000082


	//----- nvinfo : EIATTR_SPARSE_MMA_MASK
	.align		4
.L_8:
        /*0008*/ 	.byte	0x03, 0x50
        /*000a*/ 	.short	0x0000


	//----- nvinfo : EIATTR_MAXREG_COUNT
	.align		4
        /*000c*/ 	.byte	0x03, 0x1b
        /*000e*/ 	.short	0x00ff


	//----- nvinfo : EIATTR_EXTERNS
	.align		4
        /*0010*/ 	.byte	0x04, 0x0f
        /*0012*/ 	.short	(.L_10 - .L_9)


	//   ....[0]....
	.align		4
.L_9:
        /*0014*/ 	.word	index@(vprintf)


	//----- nvinfo : EIATTR_MERCURY_ISA_VERSION
	.align		4
.L_10:
        /*0018*/ 	.byte	0x03, 0x5f
        /*001a*/ 	.short	0x0101


	//----- nvinfo : EIATTR_VRC_CTA_INIT_COUNT
	.align		4
        /*001c*/ 	.byte	0x02, 0x4a
	.zero		1
	.zero		1


	//----- nvinfo : EIATTR_SYSCALL_OFFSETS
	.align		4
        /*0020*/ 	.byte	0x04, 0x46
        /*0022*/ 	.short	(.L_12 - .L_11)


	//   ....[0]....
.L_11:
        /*0024*/ 	.word	0x00000080


	//----- nvinfo : EIATTR_EXIT_INSTR_OFFSETS
	.align		4
.L_12:
        /*0028*/ 	.byte	0x04, 0x1c
        /*002a*/ 	.short	(.L_14 - .L_13)


	//   ....[0]....
.L_13:
        /*002c*/ 	.word	0x00000090


	//----- nvinfo : EIATTR_SW_WAR
	.align		4
.L_14:
        /*0030*/ 	.byte	0x04, 0x36
        /*0032*/ 	.short	(.L_16 - .L_15)
.L_15:
        /*0034*/ 	.word	0x00000008
.L_16:


//--------------------- .nv.callgraph             --------------------------
	.section	.nv.callgraph,"",@"SHT_CUDA_CALLGRAPH"
	.align	4
	.sectionentsize	8
	.align		4
        /*0000*/ 	.word	0x00000000
	.align		4
        /*0004*/ 	.word	0xffffffff
	.align		4
        /*0008*/ 	.word	index@(_Z12HelloFromGPUv)
	.align		4
        /*000c*/ 	.word	index@(vprintf)
	.align		4
        /*0010*/ 	.word	0x00000000
	.align		4
        /*0014*/ 	.word	0xfffffffe
	.align		4
        /*0018*/ 	.word	0x00000000
	.align		4
        /*001c*/ 	.word	0xfffffffd
	.align		4
        /*0020*/ 	.word	0x00000000
	.align		4
        /*0024*/ 	.word	0xfffffffc


//--------------------- .nv.constant4             --------------------------
	.section	.nv.constant4,"a",@progbits
	.align	8
	.align		8
.nv.constant4:
        /*0000*/ 	.dword	vprintf
	.align		8
        /*0008*/ 	.dword	$str


//--------------------- .text._Z12HelloFromGPUv   --------------------------
	.section	.text._Z12HelloFromGPUv,"ax",@progbits
	.align	128
        .global         _Z12HelloFromGPUv
        .type           _Z12HelloFromGPUv,@function
        .size           _Z12HelloFromGPUv,(.L_x_2 - _Z12HelloFromGPUv)
        .other          _Z12HelloFromGPUv,@"STO_CUDA_ENTRY STV_DEFAULT"
_Z12HelloFromGPUv:
.text._Z12HelloFromGPUv:
[----:B------:R-:W0:Y:S01]  /*0000*/  LDC R1, c[0x0][0x37c] ;  /* 0x0000df00ff017b82 */ /* 0x000e220000000800 */
[----:B------:R-:W-:Y:S01]  /*0010*/  MOV R0, 0x0 ;  /* 0x0000000000007802 */ /* 0x000fe20000000f00 */
[----:B------:R-:W1:Y:S01]  /*0020*/  LDCU.64 UR4, c[0x4][0x8] ;  /* 0x01000100ff0477ac */ /* 0x000e620008000a00 */
[----:B------:R-:W-:-:S05]  /*0030*/  CS2R R6, SRZ ;  /* 0x0000000000067805 */ /* 0x000fca000001ff00 */
[----:B------:R2:W3:Y:S01]  /*0040*/  LDC.64 R2, c[0x4][R0] ;  /* 0x0100000000027b82 */ /* 0x0004e20000000a00 */
[----:B-1----:R-:W-:Y:S02]  /*0050*/  IMAD.U32 R4, RZ, RZ, UR4 ;  /* 0x00000004ff047e24 */ /* 0x002fe4000f8e00ff */
[----:B--2---:R-:W-:-:S07]  /*0060*/  IMAD.U32 R5, RZ, RZ, UR5 ;  /* 0x00000005ff057e24 */ /* 0x004fce000f8e00ff */
[----:B------:R-:W-:-:S07]  /*0070*/  LEPC R20, `(.L_x_0) ;  /* 0x000000001014794e */ /* 0x000fce0000000000 */
[----:B0--3--:R-:W-:Y:S05]  /*0080*/  CALL.ABS.NOINC R2 ;  /* 0x0000000002007343 */ /* 0x009fea0003c00000 */
.L_x_0:
[----:B------:R-:W-:Y:S05]  /*0090*/  EXIT ;  /* 0x000000000000794d */ /* 0x000fea0003800000 */
.L_x_1:
[----:B------:R-:W-:-:S00]  /*00a0*/  BRA `(.L_x_1) ;  /* 0xfffffffc00fc7947 */ /* 0x000fc0000383ffff */
[----:B------:R-:W-:-:S00]  /*00b0*/  NOP ;  /* 0x0000000000007918 */ /* 0x000fc00000000000 */
        /* <DEDUP_REMOVED lines=12> */
.L_x_2:


//--------------------- .nv.global.init           --------------------------
	.section	.nv.global.init,"aw",@progbits
.nv.global.init:
	.type		$str,@object
	.size		$str,(.L_0 - $str)
$str:
        /*0000*/ 	.byte	0x68, 0x65, 0x6c, 0x6c, 0x6f, 0x20, 0x66, 0x72, 0x6f, 0x6d, 0x20, 0x47, 0x50, 0x55, 0x0a, 0x00
.L_0:


//--------------------- .nv.shared.reserved.0     --------------------------
	.section	.nv.shared.reserved.0,"aw",@nobits
	.weak		__nv_reservedSMEM_offset_0_alias
	.size		__nv_reservedSMEM_offset_0_alias, 0, 64
	.other		__nv_reservedSMEM_offset_0_alias,@"STO_CUDA_RESERVED_SHARED STV_DEFAULT"
__nv_reservedSMEM_offset_0_alias:
	.zero		0
	.zero		64


//--------------------- .nv.constant0._Z12HelloFromGPUv --------------------------
	.section	.nv.constant0._Z12HelloFromGPUv,"a",@progbits
	.sectionflags	@""
	.align	4
.nv.constant0._Z12HelloFromGPUv:
	.zero		896


//--------------------- SYMBOLS --------------------------

	.type		.nv.reservedSmem.offset0,@object
	.size		.nv.reservedSmem.offset0,0x4
	.type		vprintf,@function
